	.headerflags	@"EF_CUDA_TEXMODE_UNIFIED EF_CUDA_64BIT_ADDRESS EF_CUDA_ACCELERATORS EF_CUDA_SM90 EF_CUDA_VIRTUAL_SM(EF_CUDA_SM90)"
	.elftype	@"ET_EXEC"


//--------------------- .nv.info                  --------------------------
	.section	.nv.info,"",@"SHT_CUDA_INFO"
	.align	4


	//----- nvinfo : EIATTR_REGCOUNT
	.align		4
        /*0000*/ 	.byte	0x04, 0x2f
        /*0002*/ 	.short	(.L_1 - .L_0)
	.align		4
.L_0:
        /*0004*/ 	.word	index@(triton_poi_fused_native_layer_norm_13)
        /*0008*/ 	.word	0x00000014


	//----- nvinfo : EIATTR_MIN_STACK_SIZE
	.align		4
.L_1:
        /*000c*/ 	.byte	0x04, 0x12
        /*000e*/ 	.short	(.L_3 - .L_2)
	.align		4
.L_2:
        /*0010*/ 	.word	index@(triton_poi_fused_native_layer_norm_13)
        /*0014*/ 	.word	0x00000000


	//----- nvinfo : EIATTR_FRAME_SIZE
	.align		4
.L_3:
        /*0018*/ 	.byte	0x04, 0x11
        /*001a*/ 	.short	(.L_5 - .L_4)
	.align		4
.L_4:
        /*001c*/ 	.word	index@(triton_poi_fused_native_layer_norm_13)
        /*0020*/ 	.word	0x00000000


	//----- nvinfo : EIATTR_MIN_STACK_SIZE
	.align		4
.L_5:
        /*0024*/ 	.byte	0x04, 0x12
        /*0026*/ 	.short	(.L_7 - .L_6)
	.align		4
.L_6:
        /*0028*/ 	.word	index@(triton_poi_fused_native_layer_norm_13)
        /*002c*/ 	.word	0x00000000
.L_7:


//--------------------- .nv.info.triton_poi_fused_native_layer_norm_13 --------------------------
	.section	.nv.info.triton_poi_fused_native_layer_norm_13,"",@"SHT_CUDA_INFO"
	.sectionflags	@""
	.align	4


	//----- nvinfo : EIATTR_CUDA_API_VERSION
	.align		4
        /*0000*/ 	.byte	0x04, 0x37
        /*0002*/ 	.short	(.L_9 - .L_8)
.L_8:
        /*0004*/ 	.word	0x0000007c


	//----- nvinfo : EIATTR_KPARAM_INFO
	.align		4
.L_9:
        /*0008*/ 	.byte	0x04, 0x17
        /*000a*/ 	.short	(.L_11 - .L_10)
.L_10:
        /*000c*/ 	.word	0x00000000
        /*0010*/ 	.short	0x0006
        /*0012*/ 	.short	0x0030
        /*0014*/ 	.byte	0x00, 0xf0, 0x11, 0x00


	//----- nvinfo : EIATTR_KPARAM_INFO
	.align		4
.L_11:
        /*0018*/ 	.byte	0x04, 0x17
        /*001a*/ 	.short	(.L_13 - .L_12)
.L_12:
        /*001c*/ 	.word	0x00000000
        /*0020*/ 	.short	0x0005
        /*0022*/ 	.short	0x0028
        /*0024*/ 	.byte	0x00, 0xf4, 0x21, 0x00


	//----- nvinfo : EIATTR_KPARAM_INFO
	.align		4
.L_13:
        /*0028*/ 	.byte	0x04, 0x17
        /*002a*/ 	.short	(.L_15 - .L_14)
.L_14:
        /*002c*/ 	.word	0x00000000
        /*0030*/ 	.short	0x0004
        /*0032*/ 	.short	0x0020
        /*0034*/ 	.byte	0x00, 0xf4, 0x21, 0x00


	//----- nvinfo : EIATTR_KPARAM_INFO
	.align		4
.L_15:
        /*0038*/ 	.byte	0x04, 0x17
        /*003a*/ 	.short	(.L_17 - .L_16)
.L_16:
        /*003c*/ 	.word	0x00000000
        /*0040*/ 	.short	0x0003
        /*0042*/ 	.short	0x0018
        /*0044*/ 	.byte	0x00, 0xf4, 0x21, 0x00


	//----- nvinfo : EIATTR_KPARAM_INFO
	.align		4
.L_17:
        /*0048*/ 	.byte	0x04, 0x17
        /*004a*/ 	.short	(.L_19 - .L_18)
.L_18:
        /*004c*/ 	.word	0x00000000
        /*0050*/ 	.short	0x0002
        /*0052*/ 	.short	0x0010
        /*0054*/ 	.byte	0x00, 0xf4, 0x21, 0x00


	//----- nvinfo : EIATTR_KPARAM_INFO
	.align		4
.L_19:
        /*0058*/ 	.byte	0x04, 0x17
        /*005a*/ 	.short	(.L_21 - .L_20)
.L_20:
        /*005c*/ 	.word	0x00000000
        /*0060*/ 	.short	0x0001
        /*0062*/ 	.short	0x0008
        /*0064*/ 	.byte	0x00, 0xf4, 0x21, 0x00


	//----- nvinfo : EIATTR_KPARAM_INFO
	.align		4
.L_21:
        /*0068*/ 	.byte	0x04, 0x17
        /*006a*/ 	.short	(.L_23 - .L_22)
.L_22:
        /*006c*/ 	.word	0x00000000
        /*0070*/ 	.short	0x0000
        /*0072*/ 	.short	0x0000
        /*0074*/ 	.byte	0x00, 0xf4, 0x21, 0x00


	//----- nvinfo : EIATTR_SPARSE_MMA_MASK
	.align		4
.L_23:
        /*0078*/ 	.byte	0x03, 0x50
        /*007a*/ 	.short	0x0000


	//----- nvinfo : EIATTR_MAXREG_COUNT
	.align		4
        /*007c*/ 	.byte	0x03, 0x1b
        /*007e*/ 	.short	0x00ff


	//----- nvinfo : EIATTR_EXIT_INSTR_OFFSETS
	.align		4
        /*0080*/ 	.byte	0x04, 0x1c
        /*0082*/ 	.short	(.L_25 - .L_24)


	//   ....[0]....
.L_24:
        /*0084*/ 	.word	0x00000230


	//   ....[1]....
        /*0088*/ 	.word	0x00000250


	//----- nvinfo : EIATTR_REQNTID
	.align		4
.L_25:
        /*008c*/ 	.byte	0x04, 0x10
        /*008e*/ 	.short	(.L_27 - .L_26)
.L_26:
        /*0090*/ 	.word	0x00000080
        /*0094*/ 	.word	0x00000001
        /*0098*/ 	.word	0x00000001


	//----- nvinfo : EIATTR_CBANK_PARAM_SIZE
	.align		4
.L_27:
        /*009c*/ 	.byte	0x03, 0x19
        /*009e*/ 	.short	0x0034


	//----- nvinfo : EIATTR_PARAM_CBANK
	.align		4
        /*00a0*/ 	.byte	0x04, 0x0a
        /*00a2*/ 	.short	(.L_29 - .L_28)
	.align		4
.L_28:
        /*00a4*/ 	.word	index@(.nv.constant0.triton_poi_fused_native_layer_norm_13)
        /*00a8*/ 	.short	0x0210
        /*00aa*/ 	.short	0x0034


	//----- nvinfo : EIATTR_SW_WAR
	.align		4
.L_29:
        /*00ac*/ 	.byte	0x04, 0x36
        /*00ae*/ 	.short	(.L_31 - .L_30)
.L_30:
        /*00b0*/ 	.word	0x00000008
.L_31:


//--------------------- .nv.callgraph             --------------------------
	.section	.nv.callgraph,"",@"SHT_CUDA_CALLGRAPH"
	.align	4
	.sectionentsize	8
	.align		4
        /*0000*/ 	.word	0x00000000
	.align		4
        /*0004*/ 	.word	0xffffffff
	.align		4
        /*0008*/ 	.word	0x00000000
	.align		4
        /*000c*/ 	.word	0xfffffffe
	.align		4
        /*0010*/ 	.word	0x00000000
	.align		4
        /*0014*/ 	.word	0xfffffffd
	.align		4
        /*0018*/ 	.word	0x00000000
	.align		4
        /*001c*/ 	.word	0xfffffffc


//--------------------- .text.triton_poi_fused_native_layer_norm_13 --------------------------
	.section	.text.triton_poi_fused_native_layer_norm_13,"ax",@progbits
	.align	128
        .global         triton_poi_fused_native_layer_norm_13
        .type           triton_poi_fused_native_layer_norm_13,@function
        .size           triton_poi_fused_native_layer_norm_13,(.L_x_1 - triton_poi_fused_native_layer_norm_13)
        .other          triton_poi_fused_native_layer_norm_13,@"STO_CUDA_ENTRY STV_DEFAULT"
triton_poi_fused_native_layer_norm_13:
.text.triton_poi_fused_native_layer_norm_13:
[----:B------:R-:W0:Y:S01]  /*0000*/  LDC R1, c[0x0][0x28] ;  /* 0x00000a00ff017b82 */ /* 0x000e220000000800 */
[----:B------:R-:W1:Y:S07]  /*0010*/  S2R R0, SR_TID.X ;  /* 0x0000000000007919 */ /* 0x000e6e0000002100 */
[----:B------:R-:W2:Y:S01]  /*0020*/  LDC.64 R12, c[0x0][0x210] ;  /* 0x00008400ff0c7b82 */ /* 0x000ea20000000a00 */
[----:B------:R-:W-:Y:S01]  /*0030*/  ULDC.64 UR4, c[0x0][0x208] ;  /* 0x0000820000047ab9 */ /* 0x000fe20000000a00 */
[----:B------:R-:W3:Y:S06]  /*0040*/  S2R R3, SR_CTAID.X ;  /* 0x0000000000037919 */ /* 0x000eec0000002500 */
[----:B------:R-:W4:Y:S08]  /*0050*/  LDC.64 R10, c[0x0][0x218] ;  /* 0x00008600ff0a7b82 */ /* 0x000f300000000a00 */
[----:B------:R-:W5:Y:S08]  /*0060*/  LDC.64 R6, c[0x0][0x220] ;  /* 0x00008800ff067b82 */ /* 0x000f700000000a00 */
[----:B------:R-:W5:Y:S01]  /*0070*/  LDC.64 R4, c[0x0][0x228] ;  /* 0x00008a00ff047b82 */ /* 0x000f620000000a00 */
[----:B-1----:R-:W-:-:S04]  /*0080*/  LOP3.LUT R0, R0, 0x7f, RZ, 0xc0, !PT ;  /* 0x0000007f00007812 */ /* 0x002fc800078ec0ff */
[----:B---3--:R-:W-:-:S03]  /*0090*/  LEA R0, R3, R0, 0x7 ;  /* 0x0000000003007211 */ /* 0x008fc600078e38ff */
[----:B------:R-:W1:Y:S01]  /*00a0*/  LDC.64 R2, c[0x0][0x230] ;  /* 0x00008c00ff027b82 */ /* 0x000e620000000a00 */
[----:B------:R-:W-:Y:S01]  /*00b0*/  SHF.R.S32.HI R9, RZ, 0x1f, R0 ;  /* 0x0000001fff097819 */ /* 0x000fe20000011400 */
[C---:B--2---:R-:W-:Y:S01]  /*00c0*/  IMAD.WIDE R12, R0.reuse, 0x4, R12 ;  /* 0x00000004000c7825 */ /* 0x044fe200078e020c */
[----:B------:R-:W-:Y:S02]  /*00d0*/  ISETP.GE.AND P0, PT, R0, 0x100, PT ;  /* 0x000001000000780c */ /* 0x000fe40003f06270 */
[----:B------:R-:W-:Y:S02]  /*00e0*/  LEA.HI R14, R9, R0, RZ, 0x2 ;  /* 0x00000000090e7211 */ /* 0x000fe400078f10ff */
[----:B------:R-:W-:Y:S02]  /*00f0*/  CS2R R8, SRZ ;  /* 0x0000000000087805 */ /* 0x000fe4000001ff00 */
[----:B------:R-:W-:Y:S02]  /*0100*/  SHF.R.S32.HI R15, RZ, 0x2, R14 ;  /* 0x00000002ff0f7819 */ /* 0x000fe4000001140e */
[----:B------:R-:W-:-:S03]  /*0110*/  LOP3.LUT R17, R14, 0xfffffffc, RZ, 0xc0, !PT ;  /* 0xfffffffc0e117812 */ /* 0x000fc600078ec0ff */
[C---:B----4-:R-:W-:Y:S01]  /*0120*/  IMAD.WIDE R10, R15.reuse, 0x4, R10 ;  /* 0x000000040f0a7825 */ /* 0x050fe200078e020a */
[----:B------:R-:W-:Y:S01]  /*0130*/  IADD3 R17, R0, -R17, RZ ;  /* 0x8000001100117210 */ /* 0x000fe20007ffe0ff */
[----:B------:R-:W-:Y:S01]  /*0140*/  HFMA2.MMA R16, -RZ, RZ, 0, 0 ;  /* 0x00000000ff107435 */ /* 0x000fe200000001ff */
[----:B------:R2:W3:Y:S01]  /*0150*/  @!P0 LDG.E R8, desc[UR4][R12.64] ;  /* 0x000000040c088981 */ /* 0x0004e2000c1e1900 */
[----:B-----5:R-:W-:Y:S01]  /*0160*/  IMAD.WIDE R6, R15, 0x4, R6 ;  /* 0x000000040f067825 */ /* 0x020fe200078e0206 */
[----:B------:R-:W-:Y:S02]  /*0170*/  CS2R R14, SRZ ;  /* 0x00000000000e7805 */ /* 0x000fe4000001ff00 */
[----:B------:R-:W3:Y:S01]  /*0180*/  @!P0 LDG.E.EL R9, desc[UR4][R10.64] ;  /* 0x000000040a098981 */ /* 0x000ee2000c2e1900 */
[----:B0-----:R-:W-:-:S03]  /*0190*/  IMAD.WIDE R4, R17, 0x4, R4 ;  /* 0x0000000411047825 */ /* 0x001fc600078e0204 */
[----:B------:R-:W4:Y:S01]  /*01a0*/  @!P0 LDG.E.EL R14, desc[UR4][R6.64] ;  /* 0x00000004060e8981 */ /* 0x000f22000c2e1900 */
[----:B-1----:R-:W-:Y:S01]  /*01b0*/  IMAD.WIDE R2, R17, 0x4, R2 ;  /* 0x0000000411027825 */ /* 0x002fe200078e0202 */
[----:B--2---:R-:W0:Y:S02]  /*01c0*/  LDC.64 R12, c[0x0][0x238] ;  /* 0x00008e00ff0c7b82 */ /* 0x004e240000000a00 */
[----:B------:R-:W2:Y:S04]  /*01d0*/  @!P0 LDG.E.EL R15, desc[UR4][R4.64] ;  /* 0x00000004040f8981 */ /* 0x000ea8000c2e1900 */
[----:B------:R-:W2:Y:S01]  /*01e0*/  @!P0 LDG.E.EL R16, desc[UR4][R2.64] ;  /* 0x0000000402108981 */ /* 0x000ea2000c2e1900 */
[----:B---3--:R-:W-:-:S04]  /*01f0*/  FADD R9, -R9, R8 ;  /* 0x0000000809097221 */ /* 0x008fc80000000100 */
[----:B----4-:R-:W-:Y:S01]  /*0200*/  FMUL R11, R9, R14 ;  /* 0x0000000e090b7220 */ /* 0x010fe20000400000 */
[----:B0-----:R-:W-:-:S04]  /*0210*/  IMAD.WIDE R8, R0, 0x4, R12 ;  /* 0x0000000400087825 */ /* 0x001fc800078e020c */
[----:B--2---:R-:W-:Y:S01]  /*0220*/  FFMA R11, R11, R15, R16 ;  /* 0x0000000f0b0b7223 */ /* 0x004fe20000000010 */
[----:B------:R-:W-:Y:S06]  /*0230*/  @P0 EXIT ;  /* 0x000000000000094d */ /* 0x000fec0003800000 */
[----:B------:R-:W-:Y:S01]  /*0240*/  STG.E desc[UR4][R8.64], R11 ;  /* 0x0000000b08007986 */ /* 0x000fe2000c101904 */
[----:B------:R-:W-:Y:S05]  /*0250*/  EXIT ;  /* 0x000000000000794d */ /* 0x000fea0003800000 */
.L_x_0:
[----:B------:R-:W-:-:S00]  /*0260*/  BRA `(.L_x_0) ;  /* 0xfffffffc00fc7947 */ /* 0x000fc0000383ffff */
[----:B------:R-:W-:-:S00]  /*0270*/  NOP ;  /* 0x0000000000007918 */ /* 0x000fc00000000000 */
        /* <DEDUP_REMOVED lines=8> */
.L_x_1:


//--------------------- .nv.constant0.triton_poi_fused_native_layer_norm_13 --------------------------
	.section	.nv.constant0.triton_poi_fused_native_layer_norm_13,"a",@progbits
	.sectionflags	@""
	.align	4
.nv.constant0.triton_poi_fused_native_layer_norm_13:
	.zero		580
